//
// Generated by NVIDIA NVVM Compiler
//
// Compiler Build ID: CL-36424714
// Cuda compilation tools, release 13.0, V13.0.88
// Based on NVVM 20.0.0
//

.version 9.0
.target sm_100
.address_size 64

	// .globl	_Z15all_any_examplev
.extern .func  (.param .b32 func_retval0) vprintf
(
	.param .b64 vprintf_param_0,
	.param .b64 vprintf_param_1
)
;
.global .align 1 .b8 $str[2] = {10};
.global .align 1 .b8 $str$1[4] = {37, 100, 9};
.global .align 1 .b8 $str$2[26] = {82, 101, 115, 117, 108, 116, 32, 111, 102, 32, 95, 95, 97, 110, 121, 95, 115, 121, 110, 99, 58, 32, 37, 100, 10};
.global .align 1 .b8 $str$3[26] = {82, 101, 115, 117, 108, 116, 32, 111, 102, 32, 95, 95, 97, 108, 108, 95, 115, 121, 110, 99, 58, 32, 37, 100, 10};

.visible .entry _Z15all_any_examplev()
{
	.local .align 8 .b8 	__local_depot0[8];
	.reg .b64 	%SP;
	.reg .b64 	%SPL;
	.reg .pred 	%p<6>;
	.reg .b32 	%r<12>;
	.reg .b64 	%rd<7>;

	mov.u64 	%SPL, __local_depot0;
	cvta.local.u64 	%SP, %SPL;
	mov.u32 	%r2, %tid.x;
	// begin inline asm
	activemask.b32 %r1;
	// end inline asm
	and.b32  	%r3, %r2, 1;
	setp.eq.b32 	%p3, %r3, 1;
	not.pred 	%p4, %p3;
	vote.sync.any.pred 	%p1, %p4, %r1;
	vote.sync.all.pred 	%p2, %p4, %r1;
	bar.sync 	0;
	setp.ne.s32 	%p5, %r2, 0;
	@%p5 bra 	$L__BB0_2;
	selp.u32 	%r6, 1, 0, %p2;
	selp.u32 	%r7, 1, 0, %p1;
	add.u64 	%rd1, %SP, 0;
	add.u64 	%rd2, %SPL, 0;
	st.local.u32 	[%rd2], %r7;
	mov.u64 	%rd3, $str$2;
	cvta.global.u64 	%rd4, %rd3;
	{ // callseq 0, 0
	.param .b64 param0;
	st.param.b64 	[param0], %rd4;
	.param .b64 param1;
	st.param.b64 	[param1], %rd1;
	.param .b32 retval0;
	call.uni (retval0), 
	vprintf, 
	(
	param0, 
	param1
	);
	ld.param.b32 	%r8, [retval0];
	} // callseq 0
	st.local.u32 	[%rd2], %r6;
	mov.u64 	%rd5, $str$3;
	cvta.global.u64 	%rd6, %rd5;
	{ // callseq 1, 0
	.param .b64 param0;
	st.param.b64 	[param0], %rd6;
	.param .b64 param1;
	st.param.b64 	[param1], %rd1;
	.param .b32 retval0;
	call.uni (retval0), 
	vprintf, 
	(
	param0, 
	param1
	);
	ld.param.b32 	%r10, [retval0];
	} // callseq 1
$L__BB0_2:
	ret;

}
	// .globl	_Z14ballot_examplev
.visible .entry _Z14ballot_examplev()
{
	.local .align 8 .b8 	__local_depot1[8];
	.reg .b64 	%SP;
	.reg .b64 	%SPL;
	.reg .pred 	%p<4>;
	.reg .b32 	%r<134>;
	.reg .b64 	%rd<7>;

	mov.u64 	%SPL, __local_depot1;
	cvta.local.u64 	%SP, %SPL;
	mov.u32 	%r3, %tid.x;
	setp.eq.s32 	%p1, %r3, 12;
	// begin inline asm
	activemask.b32 %r2;
	// end inline asm
	vote.sync.ballot.b32 	%r1, %p1, %r2;
	bar.sync 	0;
	setp.ne.s32 	%p3, %r3, 0;
	@%p3 bra 	$L__BB1_2;
	add.u64 	%rd1, %SP, 0;
	add.u64 	%rd2, %SPL, 0;
	mov.u64 	%rd3, $str;
	cvta.global.u64 	%rd4, %rd3;
	{ // callseq 2, 0
	.param .b64 param0;
	st.param.b64 	[param0], %rd4;
	.param .b64 param1;
	st.param.b64 	[param1], 0;
	.param .b32 retval0;
	call.uni (retval0), 
	vprintf, 
	(
	param0, 
	param1
	);
	ld.param.b32 	%r4, [retval0];
	} // callseq 2
	and.b32  	%r6, %r1, 1;
	st.local.u32 	[%rd2], %r6;
	mov.u64 	%rd5, $str$1;
	cvta.global.u64 	%rd6, %rd5;
	{ // callseq 3, 0
	.param .b64 param0;
	st.param.b64 	[param0], %rd6;
	.param .b64 param1;
	st.param.b64 	[param1], %rd1;
	.param .b32 retval0;
	call.uni (retval0), 
	vprintf, 
	(
	param0, 
	param1
	);
	ld.param.b32 	%r7, [retval0];
	} // callseq 3
	shr.u32 	%r9, %r1, 1;
	and.b32  	%r10, %r9, 1;
	st.local.u32 	[%rd2], %r10;
	{ // callseq 4, 0
	.param .b64 param0;
	st.param.b64 	[param0], %rd6;
	.param .b64 param1;
	st.param.b64 	[param1], %rd1;
	.param .b32 retval0;
	call.uni (retval0), 
	vprintf, 
	(
	param0, 
	param1
	);
	ld.param.b32 	%r11, [retval0];
	} // callseq 4
	shr.u32 	%r13, %r1, 2;
	and.b32  	%r14, %r13, 1;
	st.local.u32 	[%rd2], %r14;
	{ // callseq 5, 0
	.param .b64 param0;
	st.param.b64 	[param0], %rd6;
	.param .b64 param1;
	st.param.b64 	[param1], %rd1;
	.param .b32 retval0;
	call.uni (retval0), 
	vprintf, 
	(
	param0, 
	param1
	);
	ld.param.b32 	%r15, [retval0];
	} // callseq 5
	shr.u32 	%r17, %r1, 3;
	and.b32  	%r18, %r17, 1;
	st.local.u32 	[%rd2], %r18;
	{ // callseq 6, 0
	.param .b64 param0;
	st.param.b64 	[param0], %rd6;
	.param .b64 param1;
	st.param.b64 	[param1], %rd1;
	.param .b32 retval0;
	call.uni (retval0), 
	vprintf, 
	(
	param0, 
	param1
	);
	ld.param.b32 	%r19, [retval0];
	} // callseq 6
	shr.u32 	%r21, %r1, 4;
	and.b32  	%r22, %r21, 1;
	st.local.u32 	[%rd2], %r22;
	{ // callseq 7, 0
	.param .b64 param0;
	st.param.b64 	[param0], %rd6;
	.param .b64 param1;
	st.param.b64 	[param1], %rd1;
	.param .b32 retval0;
	call.uni (retval0), 
	vprintf, 
	(
	param0, 
	param1
	);
	ld.param.b32 	%r23, [retval0];
	} // callseq 7
	shr.u32 	%r25, %r1, 5;
	and.b32  	%r26, %r25, 1;
	st.local.u32 	[%rd2], %r26;
	{ // callseq 8, 0
	.param .b64 param0;
	st.param.b64 	[param0], %rd6;
	.param .b64 param1;
	st.param.b64 	[param1], %rd1;
	.param .b32 retval0;
	call.uni (retval0), 
	vprintf, 
	(
	param0, 
	param1
	);
	ld.param.b32 	%r27, [retval0];
	} // callseq 8
	shr.u32 	%r29, %r1, 6;
	and.b32  	%r30, %r29, 1;
	st.local.u32 	[%rd2], %r30;
	{ // callseq 9, 0
	.param .b64 param0;
	st.param.b64 	[param0], %rd6;
	.param .b64 param1;
	st.param.b64 	[param1], %rd1;
	.param .b32 retval0;
	call.uni (retval0), 
	vprintf, 
	(
	param0, 
	param1
	);
	ld.param.b32 	%r31, [retval0];
	} // callseq 9
	shr.u32 	%r33, %r1, 7;
	and.b32  	%r34, %r33, 1;
	st.local.u32 	[%rd2], %r34;
	{ // callseq 10, 0
	.param .b64 param0;
	st.param.b64 	[param0], %rd6;
	.param .b64 param1;
	st.param.b64 	[param1], %rd1;
	.param .b32 retval0;
	call.uni (retval0), 
	vprintf, 
	(
	param0, 
	param1
	);
	ld.param.b32 	%r35, [retval0];
	} // callseq 10
	shr.u32 	%r37, %r1, 8;
	and.b32  	%r38, %r37, 1;
	st.local.u32 	[%rd2], %r38;
	{ // callseq 11, 0
	.param .b64 param0;
	st.param.b64 	[param0], %rd6;
	.param .b64 param1;
	st.param.b64 	[param1], %rd1;
	.param .b32 retval0;
	call.uni (retval0), 
	vprintf, 
	(
	param0, 
	param1
	);
	ld.param.b32 	%r39, [retval0];
	} // callseq 11
	shr.u32 	%r41, %r1, 9;
	and.b32  	%r42, %r41, 1;
	st.local.u32 	[%rd2], %r42;
	{ // callseq 12, 0
	.param .b64 param0;
	st.param.b64 	[param0], %rd6;
	.param .b64 param1;
	st.param.b64 	[param1], %rd1;
	.param .b32 retval0;
	call.uni (retval0), 
	vprintf, 
	(
	param0, 
	param1
	);
	ld.param.b32 	%r43, [retval0];
	} // callseq 12
	shr.u32 	%r45, %r1, 10;
	and.b32  	%r46, %r45, 1;
	st.local.u32 	[%rd2], %r46;
	{ // callseq 13, 0
	.param .b64 param0;
	st.param.b64 	[param0], %rd6;
	.param .b64 param1;
	st.param.b64 	[param1], %rd1;
	.param .b32 retval0;
	call.uni (retval0), 
	vprintf, 
	(
	param0, 
	param1
	);
	ld.param.b32 	%r47, [retval0];
	} // callseq 13
	shr.u32 	%r49, %r1, 11;
	and.b32  	%r50, %r49, 1;
	st.local.u32 	[%rd2], %r50;
	{ // callseq 14, 0
	.param .b64 param0;
	st.param.b64 	[param0], %rd6;
	.param .b64 param1;
	st.param.b64 	[param1], %rd1;
	.param .b32 retval0;
	call.uni (retval0), 
	vprintf, 
	(
	param0, 
	param1
	);
	ld.param.b32 	%r51, [retval0];
	} // callseq 14
	shr.u32 	%r53, %r1, 12;
	and.b32  	%r54, %r53, 1;
	st.local.u32 	[%rd2], %r54;
	{ // callseq 15, 0
	.param .b64 param0;
	st.param.b64 	[param0], %rd6;
	.param .b64 param1;
	st.param.b64 	[param1], %rd1;
	.param .b32 retval0;
	call.uni (retval0), 
	vprintf, 
	(
	param0, 
	param1
	);
	ld.param.b32 	%r55, [retval0];
	} // callseq 15
	shr.u32 	%r57, %r1, 13;
	and.b32  	%r58, %r57, 1;
	st.local.u32 	[%rd2], %r58;
	{ // callseq 16, 0
	.param .b64 param0;
	st.param.b64 	[param0], %rd6;
	.param .b64 param1;
	st.param.b64 	[param1], %rd1;
	.param .b32 retval0;
	call.uni (retval0), 
	vprintf, 
	(
	param0, 
	param1
	);
	ld.param.b32 	%r59, [retval0];
	} // callseq 16
	shr.u32 	%r61, %r1, 14;
	and.b32  	%r62, %r61, 1;
	st.local.u32 	[%rd2], %r62;
	{ // callseq 17, 0
	.param .b64 param0;
	st.param.b64 	[param0], %rd6;
	.param .b64 param1;
	st.param.b64 	[param1], %rd1;
	.param .b32 retval0;
	call.uni (retval0), 
	vprintf, 
	(
	param0, 
	param1
	);
	ld.param.b32 	%r63, [retval0];
	} // callseq 17
	shr.u32 	%r65, %r1, 15;
	and.b32  	%r66, %r65, 1;
	st.local.u32 	[%rd2], %r66;
	{ // callseq 18, 0
	.param .b64 param0;
	st.param.b64 	[param0], %rd6;
	.param .b64 param1;
	st.param.b64 	[param1], %rd1;
	.param .b32 retval0;
	call.uni (retval0), 
	vprintf, 
	(
	param0, 
	param1
	);
	ld.param.b32 	%r67, [retval0];
	} // callseq 18
	shr.u32 	%r69, %r1, 16;
	and.b32  	%r70, %r69, 1;
	st.local.u32 	[%rd2], %r70;
	{ // callseq 19, 0
	.param .b64 param0;
	st.param.b64 	[param0], %rd6;
	.param .b64 param1;
	st.param.b64 	[param1], %rd1;
	.param .b32 retval0;
	call.uni (retval0), 
	vprintf, 
	(
	param0, 
	param1
	);
	ld.param.b32 	%r71, [retval0];
	} // callseq 19
	shr.u32 	%r73, %r1, 17;
	and.b32  	%r74, %r73, 1;
	st.local.u32 	[%rd2], %r74;
	{ // callseq 20, 0
	.param .b64 param0;
	st.param.b64 	[param0], %rd6;
	.param .b64 param1;
	st.param.b64 	[param1], %rd1;
	.param .b32 retval0;
	call.uni (retval0), 
	vprintf, 
	(
	param0, 
	param1
	);
	ld.param.b32 	%r75, [retval0];
	} // callseq 20
	shr.u32 	%r77, %r1, 18;
	and.b32  	%r78, %r77, 1;
	st.local.u32 	[%rd2], %r78;
	{ // callseq 21, 0
	.param .b64 param0;
	st.param.b64 	[param0], %rd6;
	.param .b64 param1;
	st.param.b64 	[param1], %rd1;
	.param .b32 retval0;
	call.uni (retval0), 
	vprintf, 
	(
	param0, 
	param1
	);
	ld.param.b32 	%r79, [retval0];
	} // callseq 21
	shr.u32 	%r81, %r1, 19;
	and.b32  	%r82, %r81, 1;
	st.local.u32 	[%rd2], %r82;
	{ // callseq 22, 0
	.param .b64 param0;
	st.param.b64 	[param0], %rd6;
	.param .b64 param1;
	st.param.b64 	[param1], %rd1;
	.param .b32 retval0;
	call.uni (retval0), 
	vprintf, 
	(
	param0, 
	param1
	);
	ld.param.b32 	%r83, [retval0];
	} // callseq 22
	shr.u32 	%r85, %r1, 20;
	and.b32  	%r86, %r85, 1;
	st.local.u32 	[%rd2], %r86;
	{ // callseq 23, 0
	.param .b64 param0;
	st.param.b64 	[param0], %rd6;
	.param .b64 param1;
	st.param.b64 	[param1], %rd1;
	.param .b32 retval0;
	call.uni (retval0), 
	vprintf, 
	(
	param0, 
	param1
	);
	ld.param.b32 	%r87, [retval0];
	} // callseq 23
	shr.u32 	%r89, %r1, 21;
	and.b32  	%r90, %r89, 1;
	st.local.u32 	[%rd2], %r90;
	{ // callseq 24, 0
	.param .b64 param0;
	st.param.b64 	[param0], %rd6;
	.param .b64 param1;
	st.param.b64 	[param1], %rd1;
	.param .b32 retval0;
	call.uni (retval0), 
	vprintf, 
	(
	param0, 
	param1
	);
	ld.param.b32 	%r91, [retval0];
	} // callseq 24
	shr.u32 	%r93, %r1, 22;
	and.b32  	%r94, %r93, 1;
	st.local.u32 	[%rd2], %r94;
	{ // callseq 25, 0
	.param .b64 param0;
	st.param.b64 	[param0], %rd6;
	.param .b64 param1;
	st.param.b64 	[param1], %rd1;
	.param .b32 retval0;
	call.uni (retval0), 
	vprintf, 
	(
	param0, 
	param1
	);
	ld.param.b32 	%r95, [retval0];
	} // callseq 25
	shr.u32 	%r97, %r1, 23;
	and.b32  	%r98, %r97, 1;
	st.local.u32 	[%rd2], %r98;
	{ // callseq 26, 0
	.param .b64 param0;
	st.param.b64 	[param0], %rd6;
	.param .b64 param1;
	st.param.b64 	[param1], %rd1;
	.param .b32 retval0;
	call.uni (retval0), 
	vprintf, 
	(
	param0, 
	param1
	);
	ld.param.b32 	%r99, [retval0];
	} // callseq 26
	shr.u32 	%r101, %r1, 24;
	and.b32  	%r102, %r101, 1;
	st.local.u32 	[%rd2], %r102;
	{ // callseq 27, 0
	.param .b64 param0;
	st.param.b64 	[param0], %rd6;
	.param .b64 param1;
	st.param.b64 	[param1], %rd1;
	.param .b32 retval0;
	call.uni (retval0), 
	vprintf, 
	(
	param0, 
	param1
	);
	ld.param.b32 	%r103, [retval0];
	} // callseq 27
	shr.u32 	%r105, %r1, 25;
	and.b32  	%r106, %r105, 1;
	st.local.u32 	[%rd2], %r106;
	{ // callseq 28, 0
	.param .b64 param0;
	st.param.b64 	[param0], %rd6;
	.param .b64 param1;
	st.param.b64 	[param1], %rd1;
	.param .b32 retval0;
	call.uni (retval0), 
	vprintf, 
	(
	param0, 
	param1
	);
	ld.param.b32 	%r107, [retval0];
	} // callseq 28
	shr.u32 	%r109, %r1, 26;
	and.b32  	%r110, %r109, 1;
	st.local.u32 	[%rd2], %r110;
	{ // callseq 29, 0
	.param .b64 param0;
	st.param.b64 	[param0], %rd6;
	.param .b64 param1;
	st.param.b64 	[param1], %rd1;
	.param .b32 retval0;
	call.uni (retval0), 
	vprintf, 
	(
	param0, 
	param1
	);
	ld.param.b32 	%r111, [retval0];
	} // callseq 29
	shr.u32 	%r113, %r1, 27;
	and.b32  	%r114, %r113, 1;
	st.local.u32 	[%rd2], %r114;
	{ // callseq 30, 0
	.param .b64 param0;
	st.param.b64 	[param0], %rd6;
	.param .b64 param1;
	st.param.b64 	[param1], %rd1;
	.param .b32 retval0;
	call.uni (retval0), 
	vprintf, 
	(
	param0, 
	param1
	);
	ld.param.b32 	%r115, [retval0];
	} // callseq 30
	shr.u32 	%r117, %r1, 28;
	and.b32  	%r118, %r117, 1;
	st.local.u32 	[%rd2], %r118;
	{ // callseq 31, 0
	.param .b64 param0;
	st.param.b64 	[param0], %rd6;
	.param .b64 param1;
	st.param.b64 	[param1], %rd1;
	.param .b32 retval0;
	call.uni (retval0), 
	vprintf, 
	(
	param0, 
	param1
	);
	ld.param.b32 	%r119, [retval0];
	} // callseq 31
	shr.u32 	%r121, %r1, 29;
	and.b32  	%r122, %r121, 1;
	st.local.u32 	[%rd2], %r122;
	{ // callseq 32, 0
	.param .b64 param0;
	st.param.b64 	[param0], %rd6;
	.param .b64 param1;
	st.param.b64 	[param1], %rd1;
	.param .b32 retval0;
	call.uni (retval0), 
	vprintf, 
	(
	param0, 
	param1
	);
	ld.param.b32 	%r123, [retval0];
	} // callseq 32
	shr.u32 	%r125, %r1, 30;
	and.b32  	%r126, %r125, 1;
	st.local.u32 	[%rd2], %r126;
	{ // callseq 33, 0
	.param .b64 param0;
	st.param.b64 	[param0], %rd6;
	.param .b64 param1;
	st.param.b64 	[param1], %rd1;
	.param .b32 retval0;
	call.uni (retval0), 
	vprintf, 
	(
	param0, 
	param1
	);
	ld.param.b32 	%r127, [retval0];
	} // callseq 33
	shr.s32 	%r129, %r1, 31;
	st.local.u32 	[%rd2], %r129;
	{ // callseq 34, 0
	.param .b64 param0;
	st.param.b64 	[param0], %rd6;
	.param .b64 param1;
	st.param.b64 	[param1], %rd1;
	.param .b32 retval0;
	call.uni (retval0), 
	vprintf, 
	(
	param0, 
	param1
	);
	ld.param.b32 	%r130, [retval0];
	} // callseq 34
	{ // callseq 35, 0
	.param .b64 param0;
	st.param.b64 	[param0], %rd4;
	.param .b64 param1;
	st.param.b64 	[param1], 0;
	.param .b32 retval0;
	call.uni (retval0), 
	vprintf, 
	(
	param0, 
	param1
	);
	ld.param.b32 	%r132, [retval0];
	} // callseq 35
$L__BB1_2:
	ret;

}


// ===== COMPILED SASS (sm_100) =====

	.target	sm_100

	.elftype	@"ET_EXEC"


//--------------------- .note.nv.tkinfo           --------------------------
	.section	.note.nv.tkinfo,"",@"SHT_NOTE"
	.sectionflags	@"SHF_NOTE_NV_TKINFO"
	.tkinfo
        /*0018*/ 	.word	0x00000002
        /*0030*/ 	.string	""
        /*0030*/ 	.string	"ptxas"
        /*0030*/ 	.string	"Cuda compilation tools, release 13.0, V13.0.88"
        /*0030*/ 	.string	"Build cuda_13.0.r13.0/compiler.36424714_0"
        /*0030*/ 	.string	"-arch sm_100 -m 64 "



//--------------------- .note.nv.cuinfo           --------------------------
	.section	.note.nv.cuinfo,"",@"SHT_NOTE"
	.sectionflags	@"SHF_NOTE_NV_CUINFO"
        /*0018*/ 	.short	0x0002
        /*001a*/ 	.short	0x0064
        /*001c*/ 	.short	0x0082
	.zero		2


//--------------------- .nv.info                  --------------------------
	.section	.nv.info,"",@"SHT_CUDA_INFO"
	.align	4


	//----- nvinfo : EIATTR_REGCOUNT
	.align		4
        /*0000*/ 	.byte	0x04, 0x2f
        /*0002*/ 	.short	(.L_5 - .L_4)
	.align		4
.L_4:
        /*0004*/ 	.word	index@(_Z15all_any_examplev)
        /*0008*/ 	.word	0x00000018


	//----- nvinfo : EIATTR_FRAME_SIZE
	.align		4
.L_5:
        /*000c*/ 	.byte	0x04, 0x11
        /*000e*/ 	.short	(.L_7 - .L_6)
	.align		4
.L_6:
        /*0010*/ 	.word	index@(_Z15all_any_examplev)
        /*0014*/ 	.word	0x00000008


	//----- nvinfo : EIATTR_REGCOUNT
	.align		4
.L_7:
        /*0018*/ 	.byte	0x04, 0x2f
        /*001a*/ 	.short	(.L_9 - .L_8)
	.align		4
.L_8:
        /*001c*/ 	.word	index@(_Z14ballot_examplev)
        /*0020*/ 	.word	0x00000018


	//----- nvinfo : EIATTR_FRAME_SIZE
	.align		4
.L_9:
        /*0024*/ 	.byte	0x04, 0x11
        /*0026*/ 	.short	(.L_11 - .L_10)
	.align		4
.L_10:
        /*0028*/ 	.word	index@(_Z14ballot_examplev)
        /*002c*/ 	.word	0x00000008


	//----- nvinfo : EIATTR_MIN_STACK_SIZE
	.align		4
.L_11:
        /*0030*/ 	.byte	0x04, 0x12
        /*0032*/ 	.short	(.L_13 - .L_12)
	.align		4
.L_12:
        /*0034*/ 	.word	index@(_Z14ballot_examplev)
        /*0038*/ 	.word	0x00000008


	//----- nvinfo : EIATTR_MIN_STACK_SIZE
	.align		4
.L_13:
        /*003c*/ 	.byte	0x04, 0x12
        /*003e*/ 	.short	(.L_15 - .L_14)
	.align		4
.L_14:
        /*0040*/ 	.word	index@(_Z15all_any_examplev)
        /*0044*/ 	.word	0x00000008
.L_15:


//--------------------- .nv.compat                --------------------------
	.section	.nv.compat,"",@"SHT_CUDA_COMPAT_INFO"
	.align	4
        /*0000*/ 	.byte	0x02, 0x09, 0x00, 0x00, 0x02, 0x02, 0x01, 0x00, 0x02, 0x05, 0x05, 0x00, 0x03, 0x07, 0x01, 0x01
        /*0010*/ 	.byte	0x02, 0x03, 0x00, 0x00, 0x02, 0x06, 0x01, 0x00, 0x04, 0x0b, 0x08, 0x00, 0x09, 0x00, 0x00, 0x00
        /*0020*/ 	.byte	0x00, 0x00, 0x00, 0x00


//--------------------- .nv.info._Z14ballot_examplev --------------------------
	.section	.nv.info._Z14ballot_examplev,"",@"SHT_CUDA_INFO"
	.sectionflags	@""
	.align	4


	//----- nvinfo : EIATTR_CUDA_API_VERSION
	.align		4
        /*0000*/ 	.byte	0x04, 0x37
        /*0002*/ 	.short	(.L_17 - .L_16)
.L_16:
        /*0004*/ 	.word	0x00000082


	//----- nvinfo : EIATTR_SPARSE_MMA_MASK
	.align		4
.L_17:
        /*0008*/ 	.byte	0x03, 0x50
        /*000a*/ 	.short	0x0000


	//----- nvinfo : EIATTR_MAXREG_COUNT
	.align		4
        /*000c*/ 	.byte	0x03, 0x1b
        /*000e*/ 	.short	0x00ff


	//----- nvinfo : EIATTR_NUM_BARRIERS
	.align		4
        /*0010*/ 	.byte	0x02, 0x4c
        /*0012*/ 	.byte	0x01
	.zero		1


	//----- nvinfo : EIATTR_EXTERNS
	.align		4
        /*0014*/ 	.byte	0x04, 0x0f
        /*0016*/ 	.short	(.L_19 - .L_18)


	//   ....[0]....
	.align		4
.L_18:
        /*0018*/ 	.word	index@(vprintf)


	//----- nvinfo : EIATTR_MERCURY_ISA_VERSION
	.align		4
.L_19:
        /*001c*/ 	.byte	0x03, 0x5f
        /*001e*/ 	.short	0x0101


	//----- nvinfo : EIATTR_COOP_GROUP_MASK_REGIDS
	.align		4
        /*0020*/ 	.byte	0x04, 0x29
        /*0022*/ 	.short	(.L_21 - .L_20)


	//   ....[0]....
.L_20:
        /*0024*/ 	.word	0x05000012


	//----- nvinfo : EIATTR_COOP_GROUP_INSTR_OFFSETS
	.align		4
.L_21:
        /*0028*/ 	.byte	0x04, 0x28
        /*002a*/ 	.short	(.L_23 - .L_22)


	//   ....[0]....
.L_22:
        /*002c*/ 	.word	0x000000b0


	//----- nvinfo : EIATTR_VRC_CTA_INIT_COUNT
	.align		4
.L_23:
        /*0030*/ 	.byte	0x02, 0x4a
	.zero		1
	.zero		1


	//----- nvinfo : EIATTR_SYSCALL_OFFSETS
	.align		4
        /*0034*/ 	.byte	0x04, 0x46
        /*0036*/ 	.short	(.L_25 - .L_24)


	//   ....[0]....
.L_24:
        /*0038*/ 	.word	0x00000140


	//   ....[1]....
        /*003c*/ 	.word	0x000001e0


	//   ....[2]....
        /*0040*/ 	.word	0x00000290


	//   ....[3]....
        /*0044*/ 	.word	0x00000340


	//   ....[4]....
        /*0048*/ 	.word	0x000003f0


	//   ....[5]....
        /*004c*/ 	.word	0x000004a0


	//   ....[6]....
        /*0050*/ 	.word	0x00000550


	//   ....[7]....
        /*0054*/ 	.word	0x00000600


	//   ....[8]....
        /*0058*/ 	.word	0x000006b0


	//   ....[9]....
        /*005c*/ 	.word	0x00000760


	//   ....[10]....
        /*0060*/ 	.word	0x00000810


	//   ....[11]....
        /*0064*/ 	.word	0x000008c0


	//   ....[12]....
        /*0068*/ 	.word	0x00000970


	//   ....[13]....
        /*006c*/ 	.word	0x00000a20


	//   ....[14]....
        /*0070*/ 	.word	0x00000ad0


	//   ....[15]....
        /*0074*/ 	.word	0x00000b80


	//   ....[16]....
        /*0078*/ 	.word	0x00000c30


	//   ....[17]....
        /*007c*/ 	.word	0x00000ce0


	//   ....[18]....
        /*0080*/ 	.word	0x00000d90


	//   ....[19]....
        /*0084*/ 	.word	0x00000e40


	//   ....[20]....
        /*0088*/ 	.word	0x00000ef0


	//   ....[21]....
        /*008c*/ 	.word	0x00000fa0


	//   ....[22]....
        /*0090*/ 	.word	0x00001050


	//   ....[23]....
        /*0094*/ 	.word	0x00001100


	//   ....[24]....
        /*0098*/ 	.word	0x000011b0


	//   ....[25]....
        /*009c*/ 	.word	0x00001260


	//   ....[26]....
        /*00a0*/ 	.word	0x00001310


	//   ....[27]....
        /*00a4*/ 	.word	0x000013c0


	//   ....[28]....
        /*00a8*/ 	.word	0x00001470


	//   ....[29]....
        /*00ac*/ 	.word	0x00001520


	//   ....[30]....
        /*00b0*/ 	.word	0x000015d0


	//   ....[31]....
        /*00b4*/ 	.word	0x00001680


	//   ....[32]....
        /*00b8*/ 	.word	0x00001720


	//   ....[33]....
        /*00bc*/ 	.word	0x00001790


	//----- nvinfo : EIATTR_EXIT_INSTR_OFFSETS
	.align		4
.L_25:
        /*00c0*/ 	.byte	0x04, 0x1c
        /*00c2*/ 	.short	(.L_27 - .L_26)


	//   ....[0]....
.L_26:
        /*00c4*/ 	.word	0x000000c0


	//   ....[1]....
        /*00c8*/ 	.word	0x000017a0


	//----- nvinfo : EIATTR_CRS_STACK_SIZE
	.align		4
.L_27:
        /*00cc*/ 	.byte	0x04, 0x1e
        /*00ce*/ 	.short	(.L_29 - .L_28)
.L_28:
        /*00d0*/ 	.word	0x00000000


	//----- nvinfo : EIATTR_SW_WAR
	.align		4
.L_29:
        /*00d4*/ 	.byte	0x04, 0x36
        /*00d6*/ 	.short	(.L_31 - .L_30)
.L_30:
        /*00d8*/ 	.word	0x00000008
.L_31:


//--------------------- .nv.info._Z15all_any_examplev --------------------------
	.section	.nv.info._Z15all_any_examplev,"",@"SHT_CUDA_INFO"
	.sectionflags	@""
	.align	4


	//----- nvinfo : EIATTR_CUDA_API_VERSION
	.align		4
        /*0000*/ 	.byte	0x04, 0x37
        /*0002*/ 	.short	(.L_33 - .L_32)
.L_32:
        /*0004*/ 	.word	0x00000082


	//----- nvinfo : EIATTR_SPARSE_MMA_MASK
	.align		4
.L_33:
        /*0008*/ 	.byte	0x03, 0x50
        /*000a*/ 	.short	0x0000


	//----- nvinfo : EIATTR_MAXREG_COUNT
	.align		4
        /*000c*/ 	.byte	0x03, 0x1b
        /*000e*/ 	.short	0x00ff


	//----- nvinfo : EIATTR_NUM_BARRIERS
	.align		4
        /*0010*/ 	.byte	0x02, 0x4c
        /*0012*/ 	.byte	0x01
	.zero		1


	//----- nvinfo : EIATTR_EXTERNS
	.align		4
        /*0014*/ 	.byte	0x04, 0x0f
        /*0016*/ 	.short	(.L_35 - .L_34)


	//   ....[0]....
	.align		4
.L_34:
        /*0018*/ 	.word	index@(vprintf)


	//----- nvinfo : EIATTR_MERCURY_ISA_VERSION
	.align		4
.L_35:
        /*001c*/ 	.byte	0x03, 0x5f
        /*001e*/ 	.short	0x0101


	//----- nvinfo : EIATTR_COOP_GROUP_MASK_REGIDS
	.align		4
        /*0020*/ 	.byte	0x04, 0x29
        /*0022*/ 	.short	(.L_37 - .L_36)


	//   ....[0]....
.L_36:
        /*0024*/ 	.word	0x05000000


	//   ....[1]....
        /*0028*/ 	.word	0x05000000


	//----- nvinfo : EIATTR_COOP_GROUP_INSTR_OFFSETS
	.align		4
.L_37:
        /*002c*/ 	.byte	0x04, 0x28
        /*002e*/ 	.short	(.L_39 - .L_38)


	//   ....[0]....
.L_38:
        /*0030*/ 	.word	0x000000c0


	//   ....[1]....
        /*0034*/ 	.word	0x000000d0


	//----- nvinfo : EIATTR_VRC_CTA_INIT_COUNT
	.align		4
.L_39:
        /*0038*/ 	.byte	0x02, 0x4a
	.zero		1
	.zero		1


	//----- nvinfo : EIATTR_SYSCALL_OFFSETS
	.align		4
        /*003c*/ 	.byte	0x04, 0x46
        /*003e*/ 	.short	(.L_41 - .L_40)


	//   ....[0]....
.L_40:
        /*0040*/ 	.word	0x000001a0


	//   ....[1]....
        /*0044*/ 	.word	0x00000230


	//----- nvinfo : EIATTR_EXIT_INSTR_OFFSETS
	.align		4
.L_41:
        /*0048*/ 	.byte	0x04, 0x1c
        /*004a*/ 	.short	(.L_43 - .L_42)


	//   ....[0]....
.L_42:
        /*004c*/ 	.word	0x000000e0


	//   ....[1]....
        /*0050*/ 	.word	0x00000240


	//----- nvinfo : EIATTR_CRS_STACK_SIZE
	.align		4
.L_43:
        /*0054*/ 	.byte	0x04, 0x1e
        /*0056*/ 	.short	(.L_45 - .L_44)
.L_44:
        /*0058*/ 	.word	0x00000000


	//----- nvinfo : EIATTR_SW_WAR
	.align		4
.L_45:
        /*005c*/ 	.byte	0x04, 0x36
        /*005e*/ 	.short	(.L_47 - .L_46)
.L_46:
        /*0060*/ 	.word	0x00000008
.L_47:


//--------------------- .nv.callgraph             --------------------------
	.section	.nv.callgraph,"",@"SHT_CUDA_CALLGRAPH"
	.align	4
	.sectionentsize	8
	.align		4
        /*0000*/ 	.word	0x00000000
	.align		4
        /*0004*/ 	.word	0xffffffff
	.align		4
        /*0008*/ 	.word	index@(_Z14ballot_examplev)
	.align		4
        /*000c*/ 	.word	index@(vprintf)
	.align		4
        /*0010*/ 	.word	index@(_Z15all_any_examplev)
	.align		4
        /*0014*/ 	.word	index@(vprintf)
	.align		4
        /*0018*/ 	.word	0x00000000
	.align		4
        /*001c*/ 	.word	0xfffffffe
	.align		4
        /*0020*/ 	.word	0x00000000
	.align		4
        /*0024*/ 	.word	0xfffffffd
	.align		4
        /*0028*/ 	.word	0x00000000
	.align		4
        /*002c*/ 	.word	0xfffffffc


//--------------------- .nv.constant4             --------------------------
	.section	.nv.constant4,"a",@progbits
	.align	8
	.align		8
.nv.constant4:
        /*0000*/ 	.dword	vprintf
	.align		8
        /*0008*/ 	.dword	$str
	.align		8
        /*0010*/ 	.dword	$str$1
	.align		8
        /*0018*/ 	.dword	$str$2
	.align		8
        /*0020*/ 	.dword	$str$3


//--------------------- .text._Z14ballot_examplev --------------------------
	.section	.text._Z14ballot_examplev,"ax",@progbits
	.align	128
        .global         _Z14ballot_examplev
        .type           _Z14ballot_examplev,@function
        .size           _Z14ballot_examplev,(.L_x_38 - _Z14ballot_examplev)
        .other          _Z14ballot_examplev,@"STO_CUDA_ENTRY STV_DEFAULT"
_Z14ballot_examplev:
.text._Z14ballot_examplev:
[----:B------:R-:W0:Y:S01]  /*0000*/  LDC R1, c[0x0][0x37c] ;  /* 0x0000df00ff017b82 */ /* 0x000e220000000800 */
[----:B------:R-:W1:Y:S01]  /*0010*/  S2R R0, SR_TID.X ;  /* 0x0000000000007919 */ /* 0x000e620000002100 */
[----:B------:R-:W2:Y:S01]  /*0020*/  LDCU UR4, c[0x0][0x2f8] ;  /* 0x00005f00ff0477ac */ /* 0x000ea20008000800 */
[----:B0-----:R-:W-:Y:S01]  /*0030*/  VIADD R1, R1, 0xfffffff8 ;  /* 0xfffffff801017836 */ /* 0x001fe20000000000 */
[----:B------:R-:W-:-:S04]  /*0040*/  VOTE.ANY R18, PT, PT ;  /* 0x0000000000127806 */ /* 0x000fc800038e0100 */
[----:B------:R-:W-:Y:S06]  /*0050*/  BAR.SYNC.DEFER_BLOCKING 0x0 ;  /* 0x0000000000007b1d */ /* 0x000fec0000010000 */
[----:B------:R-:W0:Y:S01]  /*0060*/  LDCU UR5, c[0x0][0x2fc] ;  /* 0x00005f80ff0577ac */ /* 0x000e220008000800 */
[----:B--2---:R-:W-:-:S05]  /*0070*/  IADD3 R2, P2, PT, R1, UR4, RZ ;  /* 0x0000000401027c10 */ /* 0x004fca000ff5e0ff */
[----:B0-----:R-:W-:Y:S01]  /*0080*/  IMAD.X R16, RZ, RZ, UR5, P2 ;  /* 0x00000005ff107e24 */ /* 0x001fe200090e06ff */
[C---:B-1----:R-:W-:Y:S02]  /*0090*/  ISETP.NE.AND P0, PT, R0.reuse, 0xc, PT ;  /* 0x0000000c0000780c */ /* 0x042fe40003f05270 */
[----:B------:R-:W-:-:S11]  /*00a0*/  ISETP.NE.AND P1, PT, R0, RZ, PT ;  /* 0x000000ff0000720c */ /* 0x000fd60003f25270 */
[----:B------:R-:W-:Y:S02]  /*00b0*/  VOTE.ANY R18, PT, !P0 ;  /* 0x0000000000127806 */ /* 0x000fe400040e0100 */
[----:B------:R-:W-:Y:S05]  /*00c0*/  @P1 EXIT ;  /* 0x000000000000194d */ /* 0x000fea0003800000 */
[----:B------:R-:W-:Y:S01]  /*00d0*/  MOV R17, 0x0 ;  /* 0x0000000000117802 */ /* 0x000fe20000000f00 */
[----:B------:R-:W0:Y:S01]  /*00e0*/  LDCU.64 UR4, c[0x4][0x8] ;  /* 0x01000100ff0477ac */ /* 0x000e220008000a00 */
[----:B------:R-:W-:Y:S02]  /*00f0*/  CS2R R6, SRZ ;  /* 0x0000000000067805 */ /* 0x000fe4000001ff00 */
[----:B------:R1:W2:Y:S01]  /*0100*/  LDC.64 R8, c[0x4][R17] ;  /* 0x0100000011087b82 */ /* 0x0002a20000000a00 */
[----:B0-----:R-:W-:Y:S02]  /*0110*/  IMAD.U32 R4, RZ, RZ, UR4 ;  /* 0x00000004ff047e24 */ /* 0x001fe4000f8e00ff */
[----:B-1----:R-:W-:-:S07]  /*0120*/  IMAD.U32 R5, RZ, RZ, UR5 ;  /* 0x00000005ff057e24 */ /* 0x002fce000f8e00ff */
[----:B------:R-:W-:-:S07]  /*0130*/  LEPC R20, `(.L_x_0) ;  /* 0x000000001014794e */ /* 0x000fce0000000000 */
[----:B--2---:R-:W-:Y:S05]  /*0140*/  CALL.ABS.NOINC R8 ;  /* 0x0000000008007343 */ /* 0x004fea0003c00000 */
.L_x_0:
[----:B------:R-:W-:Y:S01]  /*0150*/  LOP3.LUT R0, R18, 0x1, RZ, 0xc0, !PT ;  /* 0x0000000112007812 */ /* 0x000fe200078ec0ff */
[----:B------:R0:W1:Y:S01]  /*0160*/  LDC.64 R8, c[0x4][R17] ;  /* 0x0100000011087b82 */ /* 0x0000620000000a00 */
[----:B------:R-:W2:Y:S01]  /*0170*/  LDCU.64 UR4, c[0x4][0x10] ;  /* 0x01000200ff0477ac */ /* 0x000ea20008000a00 */
[----:B------:R-:W-:Y:S02]  /*0180*/  IMAD.MOV.U32 R6, RZ, RZ, R2 ;  /* 0x000000ffff067224 */ /* 0x000fe400078e0002 */
[----:B------:R0:W-:Y:S01]  /*0190*/  STL [R1], R0 ;  /* 0x0000000001007387 */ /* 0x0001e20000100800 */
[----:B------:R-:W-:Y:S02]  /*01a0*/  IMAD.MOV.U32 R7, RZ, RZ, R16 ;  /* 0x000000ffff077224 */ /* 0x000fe400078e0010 */
[----:B--2---:R-:W-:Y:S02]  /*01b0*/  IMAD.U32 R4, RZ, RZ, UR4 ;  /* 0x00000004ff047e24 */ /* 0x004fe4000f8e00ff */
[----:B0-----:R-:W-:-:S07]  /*01c0*/  IMAD.U32 R5, RZ, RZ, UR5 ;  /* 0x00000005ff057e24 */ /* 0x001fce000f8e00ff */
[----:B------:R-:W-:-:S07]  /*01d0*/  LEPC R20, `(.L_x_1) ;  /* 0x000000001014794e */ /* 0x000fce0000000000 */
[----:B-1----:R-:W-:Y:S05]  /*01e0*/  CALL.ABS.NOINC R8 ;  /* 0x0000000008007343 */ /* 0x002fea0003c00000 */
.L_x_1:
[----:B------:R-:W-:Y:S01]  /*01f0*/  SHF.R.U32.HI R0, RZ, 0x1, R18 ;  /* 0x00000001ff007819 */ /* 0x000fe20000011612 */
[----:B------:R0:W1:Y:S01]  /*0200*/  LDC.64 R8, c[0x4][R17] ;  /* 0x0100000011087b82 */ /* 0x0000620000000a00 */
[----:B------:R-:W2:Y:S01]  /*0210*/  LDCU.64 UR4, c[0x4][0x10] ;  /* 0x01000200ff0477ac */ /* 0x000ea20008000a00 */
[----:B------:R-:W-:Y:S01]  /*0220*/  IMAD.MOV.U32 R6, RZ, RZ, R2 ;  /* 0x000000ffff067224 */ /* 0x000fe200078e0002 */
[----:B------:R-:W-:Y:S01]  /*0230*/  LOP3.LUT R0, R0, 0x1, RZ, 0xc0, !PT ;  /* 0x0000000100007812 */ /* 0x000fe200078ec0ff */
[----:B------:R-:W-:-:S04]  /*0240*/  IMAD.MOV.U32 R7, RZ, RZ, R16 ;  /* 0x000000ffff077224 */ /* 0x000fc800078e0010 */
[----:B------:R0:W-:Y:S01]  /*0250*/  STL [R1], R0 ;  /* 0x0000000001007387 */ /* 0x0001e20000100800 */
[----:B--2---:R-:W-:Y:S01]  /*0260*/  MOV R4, UR4 ;  /* 0x0000000400047c02 */ /* 0x004fe20008000f00 */
[----:B0-----:R-:W-:-:S07]  /*0270*/  IMAD.U32 R5, RZ, RZ, UR5 ;  /* 0x00000005ff057e24 */ /* 0x001fce000f8e00ff */
[----:B------:R-:W-:-:S07]  /*0280*/  LEPC R20, `(.L_x_2) ;  /* 0x000000001014794e */ /* 0x000fce0000000000 */
[----:B-1----:R-:W-:Y:S05]  /*0290*/  CALL.ABS.NOINC R8 ;  /* 0x0000000008007343 */ /* 0x002fea0003c00000 */
.L_x_2:
[----:B------:R-:W-:Y:S01]  /*02a0*/  SHF.R.U32.HI R0, RZ, 0x2, R18 ;  /* 0x00000002ff007819 */ /* 0x000fe20000011612 */
[----:B------:R0:W1:Y:S01]  /*02b0*/  LDC.64 R8, c[0x4][R17] ;  /* 0x0100000011087b82 */ /* 0x0000620000000a00 */
[----:B------:R-:W2:Y:S01]  /*02c0*/  LDCU.64 UR4, c[0x4][0x10] ;  /* 0x01000200ff0477ac */ /* 0x000ea20008000a00 */
[----:B------:R-:W-:Y:S01]  /*02d0*/  IMAD.MOV.U32 R6, RZ, RZ, R2 ;  /* 0x000000ffff067224 */ /* 0x000fe200078e0002 */
[----:B------:R-:W-:Y:S01]  /*02e0*/  LOP3.LUT R0, R0, 0x1, RZ, 0xc0, !PT ;  /* 0x0000000100007812 */ /* 0x000fe200078ec0ff */
[----:B------:R-:W-:-:S04]  /*02f0*/  IMAD.MOV.U32 R7, RZ, RZ, R16 ;  /* 0x000000ffff077224 */ /* 0x000fc800078e0010 */
[----:B------:R0:W-:Y:S01]  /*0300*/  STL [R1], R0 ;  /* 0x0000000001007387 */ /* 0x0001e20000100800 */
[----:B--2---:R-:W-:Y:S02]  /*0310*/  IMAD.U32 R4, RZ, RZ, UR4 ;  /* 0x00000004ff047e24 */ /* 0x004fe4000f8e00ff */
[----:B0-----:R-:W-:-:S07]  /*0320*/  IMAD.U32 R5, RZ, RZ, UR5 ;  /* 0x00000005ff057e24 */ /* 0x001fce000f8e00ff */
[----:B------:R-:W-:-:S07]  /*0330*/  LEPC R20, `(.L_x_3) ;  /* 0x000000001014794e */ /* 0x000fce0000000000 */
[----:B-1----:R-:W-:Y:S05]  /*0340*/  CALL.ABS.NOINC R8 ;  /* 0x0000000008007343 */ /* 0x002fea0003c00000 */
.L_x_3:
        /* <DEDUP_REMOVED lines=11> */
.L_x_4:
        /* <DEDUP_REMOVED lines=11> */
.L_x_5:
        /* <DEDUP_REMOVED lines=11> */
.L_x_6:
        /* <DEDUP_REMOVED lines=11> */
.L_x_7:
        /* <DEDUP_REMOVED lines=11> */
.L_x_8:
        /* <DEDUP_REMOVED lines=11> */
.L_x_9:
        /* <DEDUP_REMOVED lines=11> */
.L_x_10:
        /* <DEDUP_REMOVED lines=11> */
.L_x_11:
        /* <DEDUP_REMOVED lines=11> */
.L_x_12:
        /* <DEDUP_REMOVED lines=11> */
.L_x_13:
        /* <DEDUP_REMOVED lines=11> */
.L_x_14:
        /* <DEDUP_REMOVED lines=11> */
.L_x_15:
        /* <DEDUP_REMOVED lines=11> */
.L_x_16:
        /* <DEDUP_REMOVED lines=11> */
.L_x_17:
        /* <DEDUP_REMOVED lines=11> */
.L_x_18:
        /* <DEDUP_REMOVED lines=11> */
.L_x_19:
        /* <DEDUP_REMOVED lines=11> */
.L_x_20:
        /* <DEDUP_REMOVED lines=11> */
.L_x_21:
        /* <DEDUP_REMOVED lines=11> */
.L_x_22:
        /* <DEDUP_REMOVED lines=11> */
.L_x_23:
        /* <DEDUP_REMOVED lines=11> */
.L_x_24:
        /* <DEDUP_REMOVED lines=11> */
.L_x_25:
        /* <DEDUP_REMOVED lines=11> */
.L_x_26:
        /* <DEDUP_REMOVED lines=11> */
.L_x_27:
        /* <DEDUP_REMOVED lines=11> */
.L_x_28:
        /* <DEDUP_REMOVED lines=11> */
.L_x_29:
        /* <DEDUP_REMOVED lines=11> */
.L_x_30:
        /* <DEDUP_REMOVED lines=11> */
.L_x_31:
[----:B------:R-:W-:Y:S01]  /*1690*/  SHF.R.S32.HI R18, RZ, 0x1f, R18 ;  /* 0x0000001fff127819 */ /* 0x000fe20000011412 */
[----:B------:R0:W1:Y:S01]  /*16a0*/  LDC.64 R8, c[0x4][R17] ;  /* 0x0100000011087b82 */ /* 0x0000620000000a00 */
[----:B------:R-:W2:Y:S01]  /*16b0*/  LDCU.64 UR4, c[0x4][0x10] ;  /* 0x01000200ff0477ac */ /* 0x000ea20008000a00 */
[----:B------:R-:W-:Y:S02]  /*16c0*/  IMAD.MOV.U32 R6, RZ, RZ, R2 ;  /* 0x000000ffff067224 */ /* 0x000fe400078e0002 */
[----:B------:R0:W-:Y:S01]  /*16d0*/  STL [R1], R18 ;  /* 0x0000001201007387 */ /* 0x0001e20000100800 */
[----:B------:R-:W-:Y:S01]  /*16e0*/  IMAD.MOV.U32 R7, RZ, RZ, R16 ;  /* 0x000000ffff077224 */ /* 0x000fe200078e0010 */
[----:B--2---:R-:W-:Y:S01]  /*16f0*/  MOV R4, UR4 ;  /* 0x0000000400047c02 */ /* 0x004fe20008000f00 */
[----:B0-----:R-:W-:-:S07]  /*1700*/  IMAD.U32 R5, RZ, RZ, UR5 ;  /* 0x00000005ff057e24 */ /* 0x001fce000f8e00ff */
[----:B------:R-:W-:-:S07]  /*1710*/  LEPC R20, `(.L_x_32) ;  /* 0x000000001014794e */ /* 0x000fce0000000000 */
[----:B-1----:R-:W-:Y:S05]  /*1720*/  CALL.ABS.NOINC R8 ;  /* 0x0000000008007343 */ /* 0x002fea0003c00000 */
.L_x_32:
[----:B------:R0:W1:Y:S01]  /*1730*/  LDC.64 R2, c[0x4][R17] ;  /* 0x0100000011027b82 */ /* 0x0000620000000a00 */
[----:B------:R-:W2:Y:S01]  /*1740*/  LDCU.64 UR4, c[0x4][0x8] ;  /* 0x01000100ff0477ac */ /* 0x000ea20008000a00 */
[----:B------:R-:W-:Y:S01]  /*1750*/  CS2R R6, SRZ ;  /* 0x0000000000067805 */ /* 0x000fe2000001ff00 */
[----:B--2---:R-:W-:Y:S02]  /*1760*/  IMAD.U32 R4, RZ, RZ, UR4 ;  /* 0x00000004ff047e24 */ /* 0x004fe4000f8e00ff */
[----:B0-----:R-:W-:-:S07]  /*1770*/  IMAD.U32 R5, RZ, RZ, UR5 ;  /* 0x00000005ff057e24 */ /* 0x001fce000f8e00ff */
[----:B------:R-:W-:-:S07]  /*1780*/  LEPC R20, `(.L_x_33) ;  /* 0x000000001014794e */ /* 0x000fce0000000000 */
[----:B-1----:R-:W-:Y:S05]  /*1790*/  CALL.ABS.NOINC R2 ;  /* 0x0000000002007343 */ /* 0x002fea0003c00000 */
.L_x_33:
[----:B------:R-:W-:Y:S05]  /*17a0*/  EXIT ;  /* 0x000000000000794d */ /* 0x000fea0003800000 */
.L_x_34:
[----:B------:R-:W-:-:S00]  /*17b0*/  BRA `(.L_x_34) ;  /* 0xfffffffc00fc7947 */ /* 0x000fc0000383ffff */
[----:B------:R-:W-:-:S00]  /*17c0*/  NOP ;  /* 0x0000000000007918 */ /* 0x000fc00000000000 */
        /* <DEDUP_REMOVED lines=11> */
.L_x_38:


//--------------------- .text._Z15all_any_examplev --------------------------
	.section	.text._Z15all_any_examplev,"ax",@progbits
	.align	128
        .global         _Z15all_any_examplev
        .type           _Z15all_any_examplev,@function
        .size           _Z15all_any_examplev,(.L_x_39 - _Z15all_any_examplev)
        .other          _Z15all_any_examplev,@"STO_CUDA_ENTRY STV_DEFAULT"
_Z15all_any_examplev:
.text._Z15all_any_examplev:
[----:B------:R-:W0:Y:S01]  /*0000*/  LDC R1, c[0x0][0x37c] ;  /* 0x0000df00ff017b82 */ /* 0x000e220000000800 */
[----:B------:R-:W1:Y:S01]  /*0010*/  S2R R2, SR_TID.X ;  /* 0x0000000000027919 */ /* 0x000e620000002100 */
[----:B------:R-:W2:Y:S01]  /*0020*/  LDCU UR4, c[0x0][0x2f8] ;  /* 0x00005f00ff0477ac */ /* 0x000ea20008000800 */
[----:B0-----:R-:W-:-:S05]  /*0030*/  VIADD R1, R1, 0xfffffff8 ;  /* 0xfffffff801017836 */ /* 0x001fca0000000000 */
[----:B------:R-:W-:Y:S06]  /*0040*/  BAR.SYNC.DEFER_BLOCKING 0x0 ;  /* 0x0000000000007b1d */ /* 0x000fec0000010000 */
[----:B------:R-:W0:Y:S01]  /*0050*/  LDCU UR5, c[0x0][0x2fc] ;  /* 0x00005f80ff0577ac */ /* 0x000e220008000800 */
[----:B--2---:R-:W-:-:S05]  /*0060*/  IADD3 R17, P3, PT, R1, UR4, RZ ;  /* 0x0000000401117c10 */ /* 0x004fca000ff7e0ff */
[----:B0-----:R-:W-:Y:S01]  /*0070*/  IMAD.X R18, RZ, RZ, UR5, P3 ;  /* 0x00000005ff127e24 */ /* 0x001fe200098e06ff */
[C---:B-1----:R-:W-:Y:S02]  /*0080*/  LOP3.LUT R0, R2.reuse, 0x1, RZ, 0xc0, !PT ;  /* 0x0000000102007812 */ /* 0x042fe400078ec0ff */
[----:B------:R-:W-:Y:S02]  /*0090*/  ISETP.NE.AND P2, PT, R2, RZ, PT ;  /* 0x000000ff0200720c */ /* 0x000fe40003f45270 */
[----:B------:R-:W-:Y:S02]  /*00a0*/  ISETP.NE.U32.AND P0, PT, R0, 0x1, PT ;  /* 0x000000010000780c */ /* 0x000fe40003f05070 */
[----:B------:R-:W-:-:S11]  /*00b0*/  VOTE.ANY R0, PT, PT ;  /* 0x0000000000007806 */ /* 0x000fd600038e0100 */
[----:B------:R-:W-:Y:S02]  /*00c0*/  VOTE.ANY P1, P0 ;  /* 0x0000000000ff7806 */ /* 0x000fe40000020100 */
[----:B------:R-:W-:Y:S01]  /*00d0*/  VOTE.ALL P0, P0 ;  /* 0x0000000000ff7806 */ /* 0x000fe20000000000 */
[----:B------:R-:W-:-:S12]  /*00e0*/  @P2 EXIT ;  /* 0x000000000000294d */ /* 0x000fd80003800000 */
[----:B------:R-:W-:Y:S01]  /*00f0*/  SEL R0, RZ, 0x1, !P1 ;  /* 0x00000001ff007807 */ /* 0x000fe20004800000 */
[----:B------:R-:W0:Y:S01]  /*0100*/  LDCU.64 UR4, c[0x4][0x18] ;  /* 0x01000300ff0477ac */ /* 0x000e220008000a00 */
[----:B------:R-:W-:Y:S01]  /*0110*/  MOV R16, 0x0 ;  /* 0x0000000000107802 */ /* 0x000fe20000000f00 */
[----:B------:R-:W-:Y:S01]  /*0120*/  IMAD.MOV.U32 R6, RZ, RZ, R17 ;  /* 0x000000ffff067224 */ /* 0x000fe200078e0011 */
[----:B------:R-:W-:Y:S01]  /*0130*/  SEL R2, RZ, 0x1, !P0 ;  /* 0x00000001ff027807 */ /* 0x000fe20004000000 */
[----:B------:R1:W-:Y:S01]  /*0140*/  STL [R1], R0 ;  /* 0x0000000001007387 */ /* 0x0003e20000100800 */
[----:B------:R1:W2:Y:S01]  /*0150*/  LDC.64 R8, c[0x4][R16] ;  /* 0x0100000010087b82 */ /* 0x0002a20000000a00 */
[----:B------:R-:W-:Y:S02]  /*0160*/  IMAD.MOV.U32 R7, RZ, RZ, R18 ;  /* 0x000000ffff077224 */ /* 0x000fe400078e0012 */
[----:B0-----:R-:W-:Y:S02]  /*0170*/  IMAD.U32 R4, RZ, RZ, UR4 ;  /* 0x00000004ff047e24 */ /* 0x001fe4000f8e00ff */
[----:B-1----:R-:W-:-:S07]  /*0180*/  IMAD.U32 R5, RZ, RZ, UR5 ;  /* 0x00000005ff057e24 */ /* 0x002fce000f8e00ff */
[----:B------:R-:W-:-:S07]  /*0190*/  LEPC R20, `(.L_x_35) ;  /* 0x000000001014794e */ /* 0x000fce0000000000 */
[----:B--2---:R-:W-:Y:S05]  /*01a0*/  CALL.ABS.NOINC R8 ;  /* 0x0000000008007343 */ /* 0x004fea0003c00000 */
.L_x_35:
[----:B------:R0:W-:Y:S01]  /*01b0*/  STL [R1], R2 ;  /* 0x0000000201007387 */ /* 0x0001e20000100800 */
[----:B------:R0:W1:Y:S01]  /*01c0*/  LDC.64 R8, c[0x4][R16] ;  /* 0x0100000010087b82 */ /* 0x0000620000000a00 */
[----:B------:R-:W2:Y:S01]  /*01d0*/  LDCU.64 UR4, c[0x4][0x20] ;  /* 0x01000400ff0477ac */ /* 0x000ea20008000a00 */
[----:B------:R-:W-:Y:S02]  /*01e0*/  IMAD.MOV.U32 R6, RZ, RZ, R17 ;  /* 0x000000ffff067224 */ /* 0x000fe400078e0011 */
[----:B------:R-:W-:Y:S02]  /*01f0*/  IMAD.MOV.U32 R7, RZ, RZ, R18 ;  /* 0x000000ffff077224 */ /* 0x000fe400078e0012 */
[----:B--2---:R-:W-:Y:S02]  /*0200*/  IMAD.U32 R4, RZ, RZ, UR4 ;  /* 0x00000004ff047e24 */ /* 0x004fe4000f8e00ff */
[----:B0-----:R-:W-:-:S07]  /*0210*/  IMAD.U32 R5, RZ, RZ, UR5 ;  /* 0x00000005ff057e24 */ /* 0x001fce000f8e00ff */
[----:B------:R-:W-:-:S07]  /*0220*/  LEPC R20, `(.L_x_36) ;  /* 0x000000001014794e */ /* 0x000fce0000000000 */
[----:B-1----:R-:W-:Y:S05]  /*0230*/  CALL.ABS.NOINC R8 ;  /* 0x0000000008007343 */ /* 0x002fea0003c00000 */
.L_x_36:
[----:B------:R-:W-:Y:S05]  /*0240*/  EXIT ;  /* 0x000000000000794d */ /* 0x000fea0003800000 */
.L_x_37:
        /* <DEDUP_REMOVED lines=11> */
.L_x_39:


//--------------------- .nv.global.init           --------------------------
	.section	.nv.global.init,"aw",@progbits
.nv.global.init:
	.type		$str,@object
	.size		$str,($str$1 - $str)
$str:
        /*0000*/ 	.byte	0x0a, 0x00
	.type		$str$1,@object
	.size		$str$1,($str$2 - $str$1)
$str$1:
        /*0002*/ 	.byte	0x25, 0x64, 0x09, 0x00
	.type		$str$2,@object
	.size		$str$2,($str$3 - $str$2)
$str$2:
        /*0006*/ 	.byte	0x52, 0x65, 0x73, 0x75, 0x6c, 0x74, 0x20, 0x6f, 0x66, 0x20, 0x5f, 0x5f, 0x61, 0x6e, 0x79, 0x5f
        /*0016*/ 	.byte	0x73, 0x79, 0x6e, 0x63, 0x3a, 0x20, 0x25, 0x64, 0x0a, 0x00
	.type		$str$3,@object
	.size		$str$3,(.L_3 - $str$3)
$str$3:
        /*0020*/ 	.byte	0x52, 0x65, 0x73, 0x75, 0x6c, 0x74, 0x20, 0x6f, 0x66, 0x20, 0x5f, 0x5f, 0x61, 0x6c, 0x6c, 0x5f
        /*0030*/ 	.byte	0x73, 0x79, 0x6e, 0x63, 0x3a, 0x20, 0x25, 0x64, 0x0a, 0x00
.L_3:


//--------------------- .nv.shared.reserved.0     --------------------------
	.section	.nv.shared.reserved.0,"aw",@nobits
	.weak		__nv_reservedSMEM_offset_0_alias
	.size		__nv_reservedSMEM_offset_0_alias, 0, 64
	.other		__nv_reservedSMEM_offset_0_alias,@"STO_CUDA_RESERVED_SHARED STV_DEFAULT"
__nv_reservedSMEM_offset_0_alias:
	.zero		0
	.zero		64


//--------------------- .nv.constant0._Z14ballot_examplev --------------------------
	.section	.nv.constant0._Z14ballot_examplev,"a",@progbits
	.sectionflags	@""
	.align	4
.nv.constant0._Z14ballot_examplev:
	.zero		896


//--------------------- .nv.constant0._Z15all_any_examplev --------------------------
	.section	.nv.constant0._Z15all_any_examplev,"a",@progbits
	.sectionflags	@""
	.align	4
.nv.constant0._Z15all_any_examplev:
	.zero		896


//--------------------- SYMBOLS --------------------------

	.type		.nv.reservedSmem.offset0,@object
	.size		.nv.reservedSmem.offset0,0x4
	.type		vprintf,@function
